//
// Generated by NVIDIA NVVM Compiler
//
// Compiler Build ID: CL-36424714
// Cuda compilation tools, release 13.0, V13.0.88
// Based on NVVM 20.0.0
//

.version 9.0
.target sm_100
.address_size 64

	// .globl	_Z6reducePfS_i
// _ZZ6reducePfS_iE11shared_data has been demoted

.visible .entry _Z6reducePfS_i(
	.param .u64 .ptr .align 1 _Z6reducePfS_i_param_0,
	.param .u64 .ptr .align 1 _Z6reducePfS_i_param_1,
	.param .u32 _Z6reducePfS_i_param_2
)
{
	.reg .pred 	%p<6>;
	.reg .b32 	%r<14>;
	.reg .b32 	%f<9>;
	.reg .b64 	%rd<9>;
	// demoted variable
	.shared .align 4 .b8 _ZZ6reducePfS_iE11shared_data[1024];
	ld.param.u64 	%rd1, [_Z6reducePfS_i_param_0];
	ld.param.u64 	%rd2, [_Z6reducePfS_i_param_1];
	ld.param.u32 	%r8, [_Z6reducePfS_i_param_2];
	mov.u32 	%r1, %tid.x;
	mov.u32 	%r2, %ctaid.x;
	mov.u32 	%r13, %ntid.x;
	mad.lo.s32 	%r4, %r2, %r13, %r1;
	setp.ge.u32 	%p1, %r4, %r8;
	mov.f32 	%f8, 0f00000000;
	@%p1 bra 	$L__BB0_2;
	cvta.to.global.u64 	%rd3, %rd1;
	mul.wide.u32 	%rd4, %r4, 4;
	add.s64 	%rd5, %rd3, %rd4;
	ld.global.f32 	%f8, [%rd5];
$L__BB0_2:
	shl.b32 	%r9, %r1, 2;
	mov.u32 	%r10, _ZZ6reducePfS_iE11shared_data;
	add.s32 	%r5, %r10, %r9;
	st.shared.f32 	[%r5], %f8;
	bar.sync 	0;
	setp.lt.u32 	%p2, %r13, 2;
	@%p2 bra 	$L__BB0_6;
$L__BB0_3:
	shr.u32 	%r7, %r13, 1;
	setp.ge.u32 	%p3, %r1, %r7;
	@%p3 bra 	$L__BB0_5;
	shl.b32 	%r11, %r7, 2;
	add.s32 	%r12, %r5, %r11;
	ld.shared.f32 	%f4, [%r12];
	ld.shared.f32 	%f5, [%r5];
	add.f32 	%f6, %f4, %f5;
	st.shared.f32 	[%r5], %f6;
$L__BB0_5:
	bar.sync 	0;
	setp.gt.u32 	%p4, %r13, 3;
	mov.u32 	%r13, %r7;
	@%p4 bra 	$L__BB0_3;
$L__BB0_6:
	setp.ne.s32 	%p5, %r1, 0;
	@%p5 bra 	$L__BB0_8;
	ld.shared.f32 	%f7, [_ZZ6reducePfS_iE11shared_data];
	cvta.to.global.u64 	%rd6, %rd2;
	mul.wide.u32 	%rd7, %r2, 4;
	add.s64 	%rd8, %rd6, %rd7;
	st.global.f32 	[%rd8], %f7;
$L__BB0_8:
	bar.sync 	0;
	ret;

}


// ===== COMPILED SASS (sm_100) =====

	.target	sm_100

	.elftype	@"ET_EXEC"


//--------------------- .note.nv.tkinfo           --------------------------
	.section	.note.nv.tkinfo,"",@"SHT_NOTE"
	.sectionflags	@"SHF_NOTE_NV_TKINFO"
	.tkinfo
        /*0018*/ 	.word	0x00000002
        /*0030*/ 	.string	""
        /*0030*/ 	.string	"ptxas"
        /*0030*/ 	.string	"Cuda compilation tools, release 13.0, V13.0.88"
        /*0030*/ 	.string	"Build cuda_13.0.r13.0/compiler.36424714_0"
        /*0030*/ 	.string	"-arch sm_100 -m 64 "



//--------------------- .note.nv.cuinfo           --------------------------
	.section	.note.nv.cuinfo,"",@"SHT_NOTE"
	.sectionflags	@"SHF_NOTE_NV_CUINFO"
        /*0018*/ 	.short	0x0002
        /*001a*/ 	.short	0x0064
        /*001c*/ 	.short	0x0082
	.zero		2


//--------------------- .nv.info                  --------------------------
	.section	.nv.info,"",@"SHT_CUDA_INFO"
	.align	4


	//----- nvinfo : EIATTR_REGCOUNT
	.align		4
        /*0000*/ 	.byte	0x04, 0x2f
        /*0002*/ 	.short	(.L_1 - .L_0)
	.align		4
.L_0:
        /*0004*/ 	.word	index@(_Z6reducePfS_i)
        /*0008*/ 	.word	0x0000000c


	//----- nvinfo : EIATTR_FRAME_SIZE
	.align		4
.L_1:
        /*000c*/ 	.byte	0x04, 0x11
        /*000e*/ 	.short	(.L_3 - .L_2)
	.align		4
.L_2:
        /*0010*/ 	.word	index@(_Z6reducePfS_i)
        /*0014*/ 	.word	0x00000000


	//----- nvinfo : EIATTR_MIN_STACK_SIZE
	.align		4
.L_3:
        /*0018*/ 	.byte	0x04, 0x12
        /*001a*/ 	.short	(.L_5 - .L_4)
	.align		4
.L_4:
        /*001c*/ 	.word	index@(_Z6reducePfS_i)
        /*0020*/ 	.word	0x00000000
.L_5:


//--------------------- .nv.compat                --------------------------
	.section	.nv.compat,"",@"SHT_CUDA_COMPAT_INFO"
	.align	4
        /*0000*/ 	.byte	0x02, 0x09, 0x00, 0x00, 0x02, 0x02, 0x01, 0x00, 0x02, 0x05, 0x05, 0x00, 0x03, 0x07, 0x01, 0x01
        /*0010*/ 	.byte	0x02, 0x03, 0x00, 0x00, 0x02, 0x06, 0x01, 0x00, 0x04, 0x0b, 0x08, 0x00, 0x09, 0x00, 0x00, 0x00
        /*0020*/ 	.byte	0x00, 0x00, 0x00, 0x00


//--------------------- .nv.info._Z6reducePfS_i   --------------------------
	.section	.nv.info._Z6reducePfS_i,"",@"SHT_CUDA_INFO"
	.sectionflags	@""
	.align	4


	//----- nvinfo : EIATTR_CUDA_API_VERSION
	.align		4
        /*0000*/ 	.byte	0x04, 0x37
        /*0002*/ 	.short	(.L_7 - .L_6)
.L_6:
        /*0004*/ 	.word	0x00000082


	//----- nvinfo : EIATTR_KPARAM_INFO
	.align		4
.L_7:
        /*0008*/ 	.byte	0x04, 0x17
        /*000a*/ 	.short	(.L_9 - .L_8)
.L_8:
        /*000c*/ 	.word	0x00000000
        /*0010*/ 	.short	0x0002
        /*0012*/ 	.short	0x0010
        /*0014*/ 	.byte	0x00, 0xf0, 0x11, 0x00


	//----- nvinfo : EIATTR_KPARAM_INFO
	.align		4
.L_9:
        /*0018*/ 	.byte	0x04, 0x17
        /*001a*/ 	.short	(.L_11 - .L_10)
.L_10:
        /*001c*/ 	.word	0x00000000
        /*0020*/ 	.short	0x0001
        /*0022*/ 	.short	0x0008
        /*0024*/ 	.byte	0x00, 0xf5, 0x21, 0x00


	//----- nvinfo : EIATTR_KPARAM_INFO
	.align		4
.L_11:
        /*0028*/ 	.byte	0x04, 0x17
        /*002a*/ 	.short	(.L_13 - .L_12)
.L_12:
        /*002c*/ 	.word	0x00000000
        /*0030*/ 	.short	0x0000
        /*0032*/ 	.short	0x0000
        /*0034*/ 	.byte	0x00, 0xf5, 0x21, 0x00


	//----- nvinfo : EIATTR_SPARSE_MMA_MASK
	.align		4
.L_13:
        /*0038*/ 	.byte	0x03, 0x50
        /*003a*/ 	.short	0x0000


	//----- nvinfo : EIATTR_MAXREG_COUNT
	.align		4
        /*003c*/ 	.byte	0x03, 0x1b
        /*003e*/ 	.short	0x00ff


	//----- nvinfo : EIATTR_NUM_BARRIERS
	.align		4
        /*0040*/ 	.byte	0x02, 0x4c
        /*0042*/ 	.byte	0x01
	.zero		1


	//----- nvinfo : EIATTR_MERCURY_ISA_VERSION
	.align		4
        /*0044*/ 	.byte	0x03, 0x5f
        /*0046*/ 	.short	0x0101


	//----- nvinfo : EIATTR_VRC_CTA_INIT_COUNT
	.align		4
        /*0048*/ 	.byte	0x02, 0x4a
	.zero		1
	.zero		1


	//----- nvinfo : EIATTR_EXIT_INSTR_OFFSETS
	.align		4
        /*004c*/ 	.byte	0x04, 0x1c
        /*004e*/ 	.short	(.L_15 - .L_14)


	//   ....[0]....
.L_14:
        /*0050*/ 	.word	0x00000290


	//----- nvinfo : EIATTR_CBANK_PARAM_SIZE
	.align		4
.L_15:
        /*0054*/ 	.byte	0x03, 0x19
        /*0056*/ 	.short	0x0014


	//----- nvinfo : EIATTR_PARAM_CBANK
	.align		4
        /*0058*/ 	.byte	0x04, 0x0a
        /*005a*/ 	.short	(.L_17 - .L_16)
	.align		4
.L_16:
        /*005c*/ 	.word	index@(.nv.constant0._Z6reducePfS_i)
        /*0060*/ 	.short	0x0380
        /*0062*/ 	.short	0x0014


	//----- nvinfo : EIATTR_SW_WAR
	.align		4
.L_17:
        /*0064*/ 	.byte	0x04, 0x36
        /*0066*/ 	.short	(.L_19 - .L_18)
.L_18:
        /*0068*/ 	.word	0x00000008
.L_19:


//--------------------- .nv.callgraph             --------------------------
	.section	.nv.callgraph,"",@"SHT_CUDA_CALLGRAPH"
	.align	4
	.sectionentsize	8
	.align		4
        /*0000*/ 	.word	0x00000000
	.align		4
        /*0004*/ 	.word	0xffffffff
	.align		4
        /*0008*/ 	.word	0x00000000
	.align		4
        /*000c*/ 	.word	0xfffffffe
	.align		4
        /*0010*/ 	.word	0x00000000
	.align		4
        /*0014*/ 	.word	0xfffffffd
	.align		4
        /*0018*/ 	.word	0x00000000
	.align		4
        /*001c*/ 	.word	0xfffffffc


//--------------------- .text._Z6reducePfS_i      --------------------------
	.section	.text._Z6reducePfS_i,"ax",@progbits
	.align	128
        .global         _Z6reducePfS_i
        .type           _Z6reducePfS_i,@function
        .size           _Z6reducePfS_i,(.L_x_3 - _Z6reducePfS_i)
        .other          _Z6reducePfS_i,@"STO_CUDA_ENTRY STV_DEFAULT"
_Z6reducePfS_i:
.text._Z6reducePfS_i:
[----:B------:R-:W-:Y:S01]  /*0000*/  LDC R1, c[0x0][0x37c] ;  /* 0x0000df00ff017b82 */ /* 0x000fe20000000800 */
[----:B------:R-:W0:Y:S01]  /*0010*/  S2R R6, SR_TID.X ;  /* 0x0000000000067919 */ /* 0x000e220000002100 */
[----:B------:R-:W0:Y:S01]  /*0020*/  LDCU UR8, c[0x0][0x360] ;  /* 0x00006c00ff0877ac */ /* 0x000e220008000800 */
[----:B------:R-:W-:Y:S01]  /*0030*/  IMAD.MOV.U32 R4, RZ, RZ, RZ ;  /* 0x000000ffff047224 */ /* 0x000fe200078e00ff */
[----:B------:R-:W0:Y:S01]  /*0040*/  S2R R7, SR_CTAID.X ;  /* 0x0000000000077919 */ /* 0x000e220000002500 */
[----:B------:R-:W1:Y:S01]  /*0050*/  LDCU UR4, c[0x0][0x390] ;  /* 0x00007200ff0477ac */ /* 0x000e620008000800 */
[----:B------:R-:W2:Y:S01]  /*0060*/  LDCU.64 UR6, c[0x0][0x358] ;  /* 0x00006b00ff0677ac */ /* 0x000ea20008000a00 */
[----:B0-----:R-:W-:-:S05]  /*0070*/  IMAD R5, R7, UR8, R6 ;  /* 0x0000000807057c24 */ /* 0x001fca000f8e0206 */
[----:B-1----:R-:W-:-:S13]  /*0080*/  ISETP.GE.U32.AND P0, PT, R5, UR4, PT ;  /* 0x0000000405007c0c */ /* 0x002fda000bf06070 */
[----:B------:R-:W0:Y:S02]  /*0090*/  @!P0 LDC.64 R2, c[0x0][0x380] ;  /* 0x0000e000ff028b82 */ /* 0x000e240000000a00 */
[----:B0-----:R-:W-:-:S05]  /*00a0*/  @!P0 IMAD.WIDE.U32 R2, R5, 0x4, R2 ;  /* 0x0000000405028825 */ /* 0x001fca00078e0002 */
[----:B--2---:R-:W2:Y:S01]  /*00b0*/  @!P0 LDG.E R4, desc[UR6][R2.64] ;  /* 0x0000000602048981 */ /* 0x004ea2000c1e1900 */
[----:B------:R-:W-:Y:S01]  /*00c0*/  ISETP.NE.AND P0, PT, R6, RZ, PT ;  /* 0x000000ff0600720c */ /* 0x000fe20003f05270 */
[----:B------:R-:W0:Y:S01]  /*00d0*/  S2UR UR5, SR_CgaCtaId ;  /* 0x00000000000579c3 */ /* 0x000e220000008800 */
[----:B------:R-:W-:Y:S01]  /*00e0*/  IMAD.U32 R0, RZ, RZ, UR8 ;  /* 0x00000008ff007e24 */ /* 0x000fe2000f8e00ff */
[----:B------:R-:W-:-:S04]  /*00f0*/  UMOV UR4, 0x400 ;  /* 0x0000040000047882 */ /* 0x000fc80000000000 */
[----:B------:R-:W-:-:S06]  /*0100*/  ISETP.GE.U32.AND P1, PT, R0, 0x2, PT ;  /* 0x000000020000780c */ /* 0x000fcc0003f26070 */
[----:B------:R-:W1:Y:S01]  /*0110*/  @!P0 S2R R9, SR_CgaCtaId ;  /* 0x0000000000098919 */ /* 0x000e620000008800 */
[----:B------:R-:W-:Y:S01]  /*0120*/  @!P0 MOV R8, 0x400 ;  /* 0x0000040000088802 */ /* 0x000fe20000000f00 */
[----:B0-----:R-:W-:-:S06]  /*0130*/  ULEA UR4, UR5, UR4, 0x18 ;  /* 0x0000000405047291 */ /* 0x001fcc000f8ec0ff */
[----:B------:R-:W-:Y:S02]  /*0140*/  LEA R5, R6, UR4, 0x2 ;  /* 0x0000000406057c11 */ /* 0x000fe4000f8e10ff */
[----:B-1----:R-:W-:-:S03]  /*0150*/  @!P0 LEA R9, R9, R8, 0x18 ;  /* 0x0000000809098211 */ /* 0x002fc600078ec0ff */
[----:B--2---:R0:W-:Y:S01]  /*0160*/  STS [R5], R4 ;  /* 0x0000000405007388 */ /* 0x0041e20000000800 */
[----:B------:R-:W-:Y:S06]  /*0170*/  BAR.SYNC.DEFER_BLOCKING 0x0 ;  /* 0x0000000000007b1d */ /* 0x000fec0000010000 */
[----:B------:R-:W-:Y:S05]  /*0180*/  @!P1 BRA `(.L_x_0) ;  /* 0x00000000002c9947 */ /* 0x000fea0003800000 */
.L_x_1:
[----:B------:R-:W-:-:S04]  /*0190*/  SHF.R.U32.HI R8, RZ, 0x1, R0 ;  /* 0x00000001ff087819 */ /* 0x000fc80000011600 */
[----:B------:R-:W-:-:S13]  /*01a0*/  ISETP.GE.U32.AND P1, PT, R6, R8, PT ;  /* 0x000000080600720c */ /* 0x000fda0003f26070 */
[----:B------:R-:W-:Y:S01]  /*01b0*/  @!P1 IMAD R2, R8, 0x4, R5 ;  /* 0x0000000408029824 */ /* 0x000fe200078e0205 */
[----:B------:R-:W-:Y:S05]  /*01c0*/  @!P1 LDS R3, [R5] ;  /* 0x0000000005039984 */ /* 0x000fea0000000800 */
[----:B------:R-:W0:Y:S02]  /*01d0*/  @!P1 LDS R2, [R2] ;  /* 0x0000000002029984 */ /* 0x000e240000000800 */
[----:B0-----:R-:W-:-:S05]  /*01e0*/  @!P1 FADD R4, R2, R3 ;  /* 0x0000000302049221 */ /* 0x001fca0000000000 */
[----:B------:R1:W-:Y:S01]  /*01f0*/  @!P1 STS [R5], R4 ;  /* 0x0000000405009388 */ /* 0x0003e20000000800 */
[----:B------:R-:W-:Y:S01]  /*0200*/  BAR.SYNC.DEFER_BLOCKING 0x0 ;  /* 0x0000000000007b1d */ /* 0x000fe20000010000 */
[----:B------:R-:W-:Y:S01]  /*0210*/  ISETP.GT.U32.AND P1, PT, R0, 0x3, PT ;  /* 0x000000030000780c */ /* 0x000fe20003f24070 */
[----:B------:R-:W-:-:S12]  /*0220*/  IMAD.MOV.U32 R0, RZ, RZ, R8 ;  /* 0x000000ffff007224 */ /* 0x000fd800078e0008 */
[----:B-1----:R-:W-:Y:S05]  /*0230*/  @P1 BRA `(.L_x_1) ;  /* 0xfffffffc00d41947 */ /* 0x002fea000383ffff */
.L_x_0:
[----:B0-----:R-:W0:Y:S01]  /*0240*/  @!P0 LDS R5, [R9] ;  /* 0x0000000009058984 */ /* 0x001e220000000800 */
[----:B------:R-:W1:Y:S02]  /*0250*/  @!P0 LDC.64 R2, c[0x0][0x388] ;  /* 0x0000e200ff028b82 */ /* 0x000e640000000a00 */
[----:B-1----:R-:W-:-:S05]  /*0260*/  @!P0 IMAD.WIDE.U32 R2, R7, 0x4, R2 ;  /* 0x0000000407028825 */ /* 0x002fca00078e0002 */
[----:B0-----:R-:W-:Y:S01]  /*0270*/  @!P0 STG.E desc[UR6][R2.64], R5 ;  /* 0x0000000502008986 */ /* 0x001fe2000c101906 */
[----:B------:R-:W-:Y:S06]  /*0280*/  BAR.SYNC.DEFER_BLOCKING 0x0 ;  /* 0x0000000000007b1d */ /* 0x000fec0000010000 */
[----:B------:R-:W-:Y:S05]  /*0290*/  EXIT ;  /* 0x000000000000794d */ /* 0x000fea0003800000 */
.L_x_2:
[----:B------:R-:W-:-:S00]  /*02a0*/  BRA `(.L_x_2) ;  /* 0xfffffffc00fc7947 */ /* 0x000fc0000383ffff */
[----:B------:R-:W-:-:S00]  /*02b0*/  NOP ;  /* 0x0000000000007918 */ /* 0x000fc00000000000 */
        /* <DEDUP_REMOVED lines=12> */
.L_x_3:


//--------------------- .nv.shared._Z6reducePfS_i --------------------------
	.section	.nv.shared._Z6reducePfS_i,"aw",@nobits
	.sectionflags	@""
	.align	4
.nv.shared._Z6reducePfS_i:
	.zero		2048


//--------------------- .nv.shared.reserved.0     --------------------------
	.section	.nv.shared.reserved.0,"aw",@nobits
	.weak		__nv_reservedSMEM_offset_0_alias
	.size		__nv_reservedSMEM_offset_0_alias, 0, 64
	.other		__nv_reservedSMEM_offset_0_alias,@"STO_CUDA_RESERVED_SHARED STV_DEFAULT"
__nv_reservedSMEM_offset_0_alias:
	.zero		0
	.zero		64


//--------------------- .nv.constant0._Z6reducePfS_i --------------------------
	.section	.nv.constant0._Z6reducePfS_i,"a",@progbits
	.sectionflags	@""
	.align	4
.nv.constant0._Z6reducePfS_i:
	.zero		916


//--------------------- SYMBOLS --------------------------

	.type		.nv.reservedSmem.offset0,@object
	.size		.nv.reservedSmem.offset0,0x4
	.type		.nv.reservedSmem.cap,@object
	.size		.nv.reservedSmem.cap,0x4
